//
// Generated by NVIDIA NVVM Compiler
//
// Compiler Build ID: CL-36424714
// Cuda compilation tools, release 13.0, V13.0.88
// Based on NVVM 20.0.0
//

.version 9.0
.target sm_100
.address_size 64

	// .globl	_Z27warp_affine_bilinear_kernelPhiiiPfiiih12AffineMatrix

.visible .entry _Z27warp_affine_bilinear_kernelPhiiiPfiiih12AffineMatrix(
	.param .u64 .ptr .align 1 _Z27warp_affine_bilinear_kernelPhiiiPfiiih12AffineMatrix_param_0,
	.param .u32 _Z27warp_affine_bilinear_kernelPhiiiPfiiih12AffineMatrix_param_1,
	.param .u32 _Z27warp_affine_bilinear_kernelPhiiiPfiiih12AffineMatrix_param_2,
	.param .u32 _Z27warp_affine_bilinear_kernelPhiiiPfiiih12AffineMatrix_param_3,
	.param .u64 .ptr .align 1 _Z27warp_affine_bilinear_kernelPhiiiPfiiih12AffineMatrix_param_4,
	.param .u32 _Z27warp_affine_bilinear_kernelPhiiiPfiiih12AffineMatrix_param_5,
	.param .u32 _Z27warp_affine_bilinear_kernelPhiiiPfiiih12AffineMatrix_param_6,
	.param .u32 _Z27warp_affine_bilinear_kernelPhiiiPfiiih12AffineMatrix_param_7,
	.param .u8 _Z27warp_affine_bilinear_kernelPhiiiPfiiih12AffineMatrix_param_8,
	.param .align 4 .b8 _Z27warp_affine_bilinear_kernelPhiiiPfiiih12AffineMatrix_param_9[48]
)
{
	.local .align 1 .b8 	__local_depot0[3];
	.reg .b64 	%SP;
	.reg .b64 	%SPL;
	.reg .pred 	%p<18>;
	.reg .b16 	%rs<17>;
	.reg .b32 	%r<30>;
	.reg .b32 	%f<76>;
	.reg .b64 	%rd<51>;

	mov.u64 	%SPL, __local_depot0;
	cvta.local.u64 	%SP, %SPL;
	ld.param.f32 	%f25, [_Z27warp_affine_bilinear_kernelPhiiiPfiiih12AffineMatrix_param_9+44];
	ld.param.f32 	%f24, [_Z27warp_affine_bilinear_kernelPhiiiPfiiih12AffineMatrix_param_9+40];
	ld.param.f32 	%f23, [_Z27warp_affine_bilinear_kernelPhiiiPfiiih12AffineMatrix_param_9+36];
	ld.param.f32 	%f22, [_Z27warp_affine_bilinear_kernelPhiiiPfiiih12AffineMatrix_param_9+32];
	ld.param.f32 	%f21, [_Z27warp_affine_bilinear_kernelPhiiiPfiiih12AffineMatrix_param_9+28];
	ld.param.f32 	%f20, [_Z27warp_affine_bilinear_kernelPhiiiPfiiih12AffineMatrix_param_9+24];
	ld.param.u64 	%rd11, [_Z27warp_affine_bilinear_kernelPhiiiPfiiih12AffineMatrix_param_0];
	ld.param.u32 	%r7, [_Z27warp_affine_bilinear_kernelPhiiiPfiiih12AffineMatrix_param_1];
	ld.param.u32 	%r8, [_Z27warp_affine_bilinear_kernelPhiiiPfiiih12AffineMatrix_param_2];
	ld.param.u32 	%r9, [_Z27warp_affine_bilinear_kernelPhiiiPfiiih12AffineMatrix_param_3];
	ld.param.u64 	%rd12, [_Z27warp_affine_bilinear_kernelPhiiiPfiiih12AffineMatrix_param_4];
	ld.param.u32 	%r10, [_Z27warp_affine_bilinear_kernelPhiiiPfiiih12AffineMatrix_param_6];
	ld.param.u32 	%r12, [_Z27warp_affine_bilinear_kernelPhiiiPfiiih12AffineMatrix_param_7];
	ld.param.u8 	%rs16, [_Z27warp_affine_bilinear_kernelPhiiiPfiiih12AffineMatrix_param_8];
	mov.u32 	%r13, %ntid.x;
	mov.u32 	%r14, %ctaid.x;
	mov.u32 	%r15, %tid.x;
	mad.lo.s32 	%r1, %r13, %r14, %r15;
	mov.u32 	%r16, %ntid.y;
	mov.u32 	%r17, %ctaid.y;
	mov.u32 	%r18, %tid.y;
	mad.lo.s32 	%r19, %r16, %r17, %r18;
	setp.ge.s32 	%p1, %r1, %r10;
	setp.ge.s32 	%p2, %r19, %r12;
	or.pred  	%p3, %p1, %p2;
	@%p3 bra 	$L__BB0_14;
	cvt.rn.f32.u16 	%f73, %rs16;
	cvt.rn.f32.s32 	%f26, %r1;
	cvt.rn.f32.u32 	%f27, %r19;
	mul.f32 	%f28, %f21, %f27;
	fma.rn.f32 	%f29, %f20, %f26, %f28;
	add.f32 	%f2, %f22, %f29;
	mul.f32 	%f30, %f24, %f27;
	fma.rn.f32 	%f31, %f23, %f26, %f30;
	add.f32 	%f3, %f25, %f31;
	setp.geu.f32 	%p4, %f2, 0fBF800000;
	cvt.rn.f32.s32 	%f32, %r8;
	setp.ltu.f32 	%p5, %f2, %f32;
	and.pred  	%p6, %p4, %p5;
	setp.geu.f32 	%p7, %f3, 0fBF800000;
	cvt.rn.f32.s32 	%f33, %r9;
	setp.ltu.f32 	%p8, %f3, %f33;
	and.pred  	%p9, %p7, %p8;
	and.pred  	%p10, %p6, %p9;
	not.pred 	%p11, %p10;
	mov.f32 	%f74, %f73;
	mov.f32 	%f75, %f73;
	@%p11 bra 	$L__BB0_13;
	add.u64 	%rd49, %SP, 0;
	cvta.to.local.u64 	%rd15, %rd49;
	cvt.rmi.f32.f32 	%f34, %f3;
	cvt.rzi.s32.f32 	%r3, %f34;
	cvt.rmi.f32.f32 	%f35, %f2;
	cvt.rzi.s32.f32 	%r4, %f35;
	add.s32 	%r5, %r3, 1;
	add.s32 	%r6, %r4, 1;
	st.local.u8 	[%rd15], %rs16;
	st.local.u8 	[%rd15+1], %rs16;
	st.local.u8 	[%rd15+2], %rs16;
	cvt.rn.f32.s32 	%f36, %r3;
	sub.f32 	%f4, %f3, %f36;
	cvt.rn.f32.s32 	%f37, %r4;
	sub.f32 	%f5, %f2, %f37;
	mov.f32 	%f38, 0f3F800000;
	sub.f32 	%f6, %f38, %f4;
	sub.f32 	%f7, %f38, %f5;
	setp.lt.s32 	%p12, %r3, 0;
	mov.u64 	%rd46, %rd49;
	mov.u64 	%rd47, %rd49;
	@%p12 bra 	$L__BB0_7;
	setp.lt.s32 	%p13, %r4, 0;
	add.u64 	%rd47, %SP, 0;
	mov.u64 	%rd46, %rd47;
	@%p13 bra 	$L__BB0_5;
	mul.lo.s32 	%r20, %r3, %r7;
	cvt.s64.s32 	%rd17, %r20;
	mul.lo.s32 	%r21, %r4, 3;
	cvt.u64.u32 	%rd18, %r21;
	add.s64 	%rd19, %rd17, %rd18;
	add.s64 	%rd46, %rd11, %rd19;
$L__BB0_5:
	setp.ge.s32 	%p14, %r6, %r8;
	@%p14 bra 	$L__BB0_7;
	mul.lo.s32 	%r22, %r3, %r7;
	cvt.s64.s32 	%rd21, %r22;
	mul.lo.s32 	%r23, %r6, 3;
	cvt.s64.s32 	%rd22, %r23;
	add.s64 	%rd23, %rd22, %rd21;
	add.s64 	%rd47, %rd11, %rd23;
$L__BB0_7:
	setp.ge.s32 	%p15, %r5, %r9;
	mov.u64 	%rd50, %rd49;
	@%p15 bra 	$L__BB0_12;
	setp.lt.s32 	%p16, %r4, 0;
	add.u64 	%rd50, %SP, 0;
	mov.u64 	%rd49, %rd50;
	@%p16 bra 	$L__BB0_10;
	mul.lo.s32 	%r24, %r5, %r7;
	cvt.s64.s32 	%rd27, %r24;
	mul.lo.s32 	%r25, %r4, 3;
	cvt.u64.u32 	%rd28, %r25;
	add.s64 	%rd29, %rd27, %rd28;
	add.s64 	%rd49, %rd11, %rd29;
$L__BB0_10:
	setp.ge.s32 	%p17, %r6, %r8;
	@%p17 bra 	$L__BB0_12;
	mul.lo.s32 	%r26, %r5, %r7;
	cvt.s64.s32 	%rd31, %r26;
	mul.lo.s32 	%r27, %r6, 3;
	cvt.s64.s32 	%rd32, %r27;
	add.s64 	%rd33, %rd31, %rd32;
	cvta.to.global.u64 	%rd34, %rd11;
	add.s64 	%rd35, %rd34, %rd33;
	add.s64 	%rd50, %rd11, %rd33;
	ld.global.u8 	%rs16, [%rd35];
$L__BB0_12:
	mul.f32 	%f39, %f6, %f7;
	mul.f32 	%f40, %f5, %f6;
	mul.f32 	%f41, %f4, %f7;
	mul.f32 	%f42, %f4, %f5;
	ld.u8 	%rs4, [%rd46];
	cvt.rn.f32.u16 	%f43, %rs4;
	ld.u8 	%rs5, [%rd47];
	cvt.rn.f32.u16 	%f44, %rs5;
	mul.f32 	%f45, %f40, %f44;
	fma.rn.f32 	%f46, %f39, %f43, %f45;
	ld.u8 	%rs6, [%rd49];
	cvt.rn.f32.u16 	%f47, %rs6;
	fma.rn.f32 	%f48, %f41, %f47, %f46;
	cvt.rn.f32.u16 	%f49, %rs16;
	fma.rn.f32 	%f50, %f42, %f49, %f48;
	add.f32 	%f51, %f50, 0f3F000000;
	cvt.rmi.f32.f32 	%f73, %f51;
	ld.u8 	%rs8, [%rd46+1];
	cvt.rn.f32.u16 	%f52, %rs8;
	ld.u8 	%rs9, [%rd47+1];
	cvt.rn.f32.u16 	%f53, %rs9;
	mul.f32 	%f54, %f40, %f53;
	fma.rn.f32 	%f55, %f39, %f52, %f54;
	ld.u8 	%rs10, [%rd49+1];
	cvt.rn.f32.u16 	%f56, %rs10;
	fma.rn.f32 	%f57, %f41, %f56, %f55;
	ld.u8 	%rs11, [%rd50+1];
	cvt.rn.f32.u16 	%f58, %rs11;
	fma.rn.f32 	%f59, %f42, %f58, %f57;
	add.f32 	%f60, %f59, 0f3F000000;
	cvt.rmi.f32.f32 	%f74, %f60;
	ld.u8 	%rs12, [%rd46+2];
	cvt.rn.f32.u16 	%f61, %rs12;
	ld.u8 	%rs13, [%rd47+2];
	cvt.rn.f32.u16 	%f62, %rs13;
	mul.f32 	%f63, %f40, %f62;
	fma.rn.f32 	%f64, %f39, %f61, %f63;
	ld.u8 	%rs14, [%rd49+2];
	cvt.rn.f32.u16 	%f65, %rs14;
	fma.rn.f32 	%f66, %f41, %f65, %f64;
	ld.u8 	%rs15, [%rd50+2];
	cvt.rn.f32.u16 	%f67, %rs15;
	fma.rn.f32 	%f68, %f42, %f67, %f66;
	add.f32 	%f69, %f68, 0f3F000000;
	cvt.rmi.f32.f32 	%f75, %f69;
$L__BB0_13:
	div.rn.f32 	%f70, %f75, 0f437F0000;
	div.rn.f32 	%f71, %f74, 0f437F0000;
	div.rn.f32 	%f72, %f73, 0f437F0000;
	mul.lo.s32 	%r28, %r12, %r10;
	mul.lo.s32 	%r29, %r10, %r19;
	cvt.s64.s32 	%rd36, %r29;
	cvt.s64.s32 	%rd37, %r1;
	add.s64 	%rd38, %rd36, %rd37;
	cvta.to.global.u64 	%rd39, %rd12;
	shl.b64 	%rd40, %rd38, 2;
	add.s64 	%rd41, %rd39, %rd40;
	mul.wide.s32 	%rd42, %r28, 4;
	add.s64 	%rd43, %rd41, %rd42;
	add.s64 	%rd44, %rd43, %rd42;
	st.global.f32 	[%rd41], %f70;
	st.global.f32 	[%rd43], %f71;
	st.global.f32 	[%rd44], %f72;
$L__BB0_14:
	ret;

}


// ===== COMPILED SASS (sm_100) =====

	.target	sm_100

	.elftype	@"ET_EXEC"


//--------------------- .note.nv.tkinfo           --------------------------
	.section	.note.nv.tkinfo,"",@"SHT_NOTE"
	.sectionflags	@"SHF_NOTE_NV_TKINFO"
	.tkinfo
        /*0018*/ 	.word	0x00000002
        /*0030*/ 	.string	""
        /*0030*/ 	.string	"ptxas"
        /*0030*/ 	.string	"Cuda compilation tools, release 13.0, V13.0.88"
        /*0030*/ 	.string	"Build cuda_13.0.r13.0/compiler.36424714_0"
        /*0030*/ 	.string	"-arch sm_100 -m 64 "



//--------------------- .note.nv.cuinfo           --------------------------
	.section	.note.nv.cuinfo,"",@"SHT_NOTE"
	.sectionflags	@"SHF_NOTE_NV_CUINFO"
        /*0018*/ 	.short	0x0002
        /*001a*/ 	.short	0x0064
        /*001c*/ 	.short	0x0082
	.zero		2


//--------------------- .nv.info                  --------------------------
	.section	.nv.info,"",@"SHT_CUDA_INFO"
	.align	4


	//----- nvinfo : EIATTR_REGCOUNT
	.align		4
        /*0000*/ 	.byte	0x04, 0x2f
        /*0002*/ 	.short	(.L_1 - .L_0)
	.align		4
.L_0:
        /*0004*/ 	.word	index@(_Z27warp_affine_bilinear_kernelPhiiiPfiiih12AffineMatrix)
        /*0008*/ 	.word	0x0000001e


	//----- nvinfo : EIATTR_FRAME_SIZE
	.align		4
.L_1:
        /*000c*/ 	.byte	0x04, 0x11
        /*000e*/ 	.short	(.L_3 - .L_2)
	.align		4
.L_2:
        /*0010*/ 	.word	index@($__internal_0_$__cuda_sm3x_div_rn_noftz_f32_slowpath)
        /*0014*/ 	.word	0x00000008


	//----- nvinfo : EIATTR_FRAME_SIZE
	.align		4
.L_3:
        /*0018*/ 	.byte	0x04, 0x11
        /*001a*/ 	.short	(.L_5 - .L_4)
	.align		4
.L_4:
        /*001c*/ 	.word	index@(_Z27warp_affine_bilinear_kernelPhiiiPfiiih12AffineMatrix)
        /*0020*/ 	.word	0x00000008


	//----- nvinfo : EIATTR_MIN_STACK_SIZE
	.align		4
.L_5:
        /*0024*/ 	.byte	0x04, 0x12
        /*0026*/ 	.short	(.L_7 - .L_6)
	.align		4
.L_6:
        /*0028*/ 	.word	index@(_Z27warp_affine_bilinear_kernelPhiiiPfiiih12AffineMatrix)
        /*002c*/ 	.word	0x00000008
.L_7:


//--------------------- .nv.compat                --------------------------
	.section	.nv.compat,"",@"SHT_CUDA_COMPAT_INFO"
	.align	4
        /*0000*/ 	.byte	0x02, 0x09, 0x00, 0x00, 0x02, 0x02, 0x01, 0x00, 0x02, 0x05, 0x05, 0x00, 0x03, 0x07, 0x01, 0x01
        /*0010*/ 	.byte	0x02, 0x03, 0x00, 0x00, 0x02, 0x06, 0x01, 0x00, 0x04, 0x0b, 0x08, 0x00, 0x01, 0x00, 0x00, 0x00
        /*0020*/ 	.byte	0x00, 0x00, 0x00, 0x00


//--------------------- .nv.info._Z27warp_affine_bilinear_kernelPhiiiPfiiih12AffineMatrix --------------------------
	.section	.nv.info._Z27warp_affine_bilinear_kernelPhiiiPfiiih12AffineMatrix,"",@"SHT_CUDA_INFO"
	.sectionflags	@""
	.align	4


	//----- nvinfo : EIATTR_CUDA_API_VERSION
	.align		4
        /*0000*/ 	.byte	0x04, 0x37
        /*0002*/ 	.short	(.L_9 - .L_8)
.L_8:
        /*0004*/ 	.word	0x00000082


	//----- nvinfo : EIATTR_KPARAM_INFO
	.align		4
.L_9:
        /*0008*/ 	.byte	0x04, 0x17
        /*000a*/ 	.short	(.L_11 - .L_10)
.L_10:
        /*000c*/ 	.word	0x00000000
        /*0010*/ 	.short	0x0009
        /*0012*/ 	.short	0x0030
        /*0014*/ 	.byte	0x00, 0xf0, 0xc1, 0x00


	//----- nvinfo : EIATTR_KPARAM_INFO
	.align		4
.L_11:
        /*0018*/ 	.byte	0x04, 0x17
        /*001a*/ 	.short	(.L_13 - .L_12)
.L_12:
        /*001c*/ 	.word	0x00000000
        /*0020*/ 	.short	0x0008
        /*0022*/ 	.short	0x002c
        /*0024*/ 	.byte	0x00, 0xf0, 0x05, 0x00


	//----- nvinfo : EIATTR_KPARAM_INFO
	.align		4
.L_13:
        /*0028*/ 	.byte	0x04, 0x17
        /*002a*/ 	.short	(.L_15 - .L_14)
.L_14:
        /*002c*/ 	.word	0x00000000
        /*0030*/ 	.short	0x0007
        /*0032*/ 	.short	0x0028
        /*0034*/ 	.byte	0x00, 0xf0, 0x11, 0x00


	//----- nvinfo : EIATTR_KPARAM_INFO
	.align		4
.L_15:
        /*0038*/ 	.byte	0x04, 0x17
        /*003a*/ 	.short	(.L_17 - .L_16)
.L_16:
        /*003c*/ 	.word	0x00000000
        /*0040*/ 	.short	0x0006
        /*0042*/ 	.short	0x0024
        /*0044*/ 	.byte	0x00, 0xf0, 0x11, 0x00


	//----- nvinfo : EIATTR_KPARAM_INFO
	.align		4
.L_17:
        /*0048*/ 	.byte	0x04, 0x17
        /*004a*/ 	.short	(.L_19 - .L_18)
.L_18:
        /*004c*/ 	.word	0x00000000
        /*0050*/ 	.short	0x0005
        /*0052*/ 	.short	0x0020
        /*0054*/ 	.byte	0x00, 0xf0, 0x11, 0x00


	//----- nvinfo : EIATTR_KPARAM_INFO
	.align		4
.L_19:
        /*0058*/ 	.byte	0x04, 0x17
        /*005a*/ 	.short	(.L_21 - .L_20)
.L_20:
        /*005c*/ 	.word	0x00000000
        /*0060*/ 	.short	0x0004
        /*0062*/ 	.short	0x0018
        /*0064*/ 	.byte	0x00, 0xf5, 0x21, 0x00


	//----- nvinfo : EIATTR_KPARAM_INFO
	.align		4
.L_21:
        /*0068*/ 	.byte	0x04, 0x17
        /*006a*/ 	.short	(.L_23 - .L_22)
.L_22:
        /*006c*/ 	.word	0x00000000
        /*0070*/ 	.short	0x0003
        /*0072*/ 	.short	0x0010
        /*0074*/ 	.byte	0x00, 0xf0, 0x11, 0x00


	//----- nvinfo : EIATTR_KPARAM_INFO
	.align		4
.L_23:
        /*0078*/ 	.byte	0x04, 0x17
        /*007a*/ 	.short	(.L_25 - .L_24)
.L_24:
        /*007c*/ 	.word	0x00000000
        /*0080*/ 	.short	0x0002
        /*0082*/ 	.short	0x000c
        /*0084*/ 	.byte	0x00, 0xf0, 0x11, 0x00


	//----- nvinfo : EIATTR_KPARAM_INFO
	.align		4
.L_25:
        /*0088*/ 	.byte	0x04, 0x17
        /*008a*/ 	.short	(.L_27 - .L_26)
.L_26:
        /*008c*/ 	.word	0x00000000
        /*0090*/ 	.short	0x0001
        /*0092*/ 	.short	0x0008
        /*0094*/ 	.byte	0x00, 0xf0, 0x11, 0x00


	//----- nvinfo : EIATTR_KPARAM_INFO
	.align		4
.L_27:
        /*0098*/ 	.byte	0x04, 0x17
        /*009a*/ 	.short	(.L_29 - .L_28)
.L_28:
        /*009c*/ 	.word	0x00000000
        /*00a0*/ 	.short	0x0000
        /*00a2*/ 	.short	0x0000
        /*00a4*/ 	.byte	0x00, 0xf5, 0x21, 0x00


	//----- nvinfo : EIATTR_SPARSE_MMA_MASK
	.align		4
.L_29:
        /*00a8*/ 	.byte	0x03, 0x50
        /*00aa*/ 	.short	0x0000


	//----- nvinfo : EIATTR_MAXREG_COUNT
	.align		4
        /*00ac*/ 	.byte	0x03, 0x1b
        /*00ae*/ 	.short	0x00ff


	//----- nvinfo : EIATTR_MERCURY_ISA_VERSION
	.align		4
        /*00b0*/ 	.byte	0x03, 0x5f
        /*00b2*/ 	.short	0x0101


	//----- nvinfo : EIATTR_VRC_CTA_INIT_COUNT
	.align		4
        /*00b4*/ 	.byte	0x02, 0x4a
	.zero		1
	.zero		1


	//----- nvinfo : EIATTR_EXIT_INSTR_OFFSETS
	.align		4
        /*00b8*/ 	.byte	0x04, 0x1c
        /*00ba*/ 	.short	(.L_31 - .L_30)


	//   ....[0]....
.L_30:
        /*00bc*/ 	.word	0x00000120


	//   ....[1]....
        /*00c0*/ 	.word	0x00000e90


	//----- nvinfo : EIATTR_CRS_STACK_SIZE
	.align		4
.L_31:
        /*00c4*/ 	.byte	0x04, 0x1e
        /*00c6*/ 	.short	(.L_33 - .L_32)
.L_32:
        /*00c8*/ 	.word	0x00000000


	//----- nvinfo : EIATTR_CBANK_PARAM_SIZE
	.align		4
.L_33:
        /*00cc*/ 	.byte	0x03, 0x19
        /*00ce*/ 	.short	0x0060


	//----- nvinfo : EIATTR_PARAM_CBANK
	.align		4
        /*00d0*/ 	.byte	0x04, 0x0a
        /*00d2*/ 	.short	(.L_35 - .L_34)
	.align		4
.L_34:
        /*00d4*/ 	.word	index@(.nv.constant0._Z27warp_affine_bilinear_kernelPhiiiPfiiih12AffineMatrix)
        /*00d8*/ 	.short	0x0380
        /*00da*/ 	.short	0x0060


	//----- nvinfo : EIATTR_SW_WAR
	.align		4
.L_35:
        /*00dc*/ 	.byte	0x04, 0x36
        /*00de*/ 	.short	(.L_37 - .L_36)
.L_36:
        /*00e0*/ 	.word	0x00000008
.L_37:


//--------------------- .nv.callgraph             --------------------------
	.section	.nv.callgraph,"",@"SHT_CUDA_CALLGRAPH"
	.align	4
	.sectionentsize	8
	.align		4
        /*0000*/ 	.word	0x00000000
	.align		4
        /*0004*/ 	.word	0xffffffff
	.align		4
        /*0008*/ 	.word	0x00000000
	.align		4
        /*000c*/ 	.word	0xfffffffe
	.align		4
        /*0010*/ 	.word	0x00000000
	.align		4
        /*0014*/ 	.word	0xfffffffd
	.align		4
        /*0018*/ 	.word	0x00000000
	.align		4
        /*001c*/ 	.word	0xfffffffc


//--------------------- .text._Z27warp_affine_bilinear_kernelPhiiiPfiiih12AffineMatrix --------------------------
	.section	.text._Z27warp_affine_bilinear_kernelPhiiiPfiiih12AffineMatrix,"ax",@progbits
	.align	128
        .global         _Z27warp_affine_bilinear_kernelPhiiiPfiiih12AffineMatrix
        .type           _Z27warp_affine_bilinear_kernelPhiiiPfiiih12AffineMatrix,@function
        .size           _Z27warp_affine_bilinear_kernelPhiiiPfiiih12AffineMatrix,(.L_x_24 - _Z27warp_affine_bilinear_kernelPhiiiPfiiih12AffineMatrix)
        .other          _Z27warp_affine_bilinear_kernelPhiiiPfiiih12AffineMatrix,@"STO_CUDA_ENTRY STV_DEFAULT"
_Z27warp_affine_bilinear_kernelPhiiiPfiiih12AffineMatrix:
.text._Z27warp_affine_bilinear_kernelPhiiiPfiiih12AffineMatrix:
[----:B------:R-:W0:Y:S01]  /*0000*/  LDC R1, c[0x0][0x37c] ;  /* 0x0000df00ff017b82 */ /* 0x000e220000000800 */
[----:B------:R-:W1:Y:S01]  /*0010*/  S2R R4, SR_CTAID.Y ;  /* 0x0000000000047919 */ /* 0x000e620000002600 */
[----:B------:R-:W2:Y:S01]  /*0020*/  LDCU UR5, c[0x0][0x2fc] ;  /* 0x00005f80ff0577ac */ /* 0x000ea20008000800 */
[----:B0-----:R-:W-:Y:S01]  /*0030*/  VIADD R1, R1, 0xfffffff8 ;  /* 0xfffffff801017836 */ /* 0x001fe20000000000 */
[----:B------:R-:W1:Y:S01]  /*0040*/  S2R R3, SR_TID.Y ;  /* 0x0000000000037919 */ /* 0x000e620000002200 */
[----:B------:R-:W0:Y:S01]  /*0050*/  LDCU UR6, c[0x0][0x360] ;  /* 0x00006c00ff0677ac */ /* 0x000e220008000800 */
[----:B------:R-:W0:Y:S01]  /*0060*/  S2R R5, SR_CTAID.X ;  /* 0x0000000000057919 */ /* 0x000e220000002500 */
[----:B------:R-:W1:Y:S01]  /*0070*/  LDCU UR7, c[0x0][0x364] ;  /* 0x00006c80ff0777ac */ /* 0x000e620008000800 */
[----:B------:R-:W0:Y:S01]  /*0080*/  S2R R0, SR_TID.X ;  /* 0x0000000000007919 */ /* 0x000e220000002100 */
[----:B------:R-:W3:Y:S01]  /*0090*/  LDCU UR8, c[0x0][0x3a8] ;  /* 0x00007500ff0877ac */ /* 0x000ee20008000800 */
[----:B------:R-:W4:Y:S01]  /*00a0*/  LDCU UR9, c[0x0][0x3a4] ;  /* 0x00007480ff0977ac */ /* 0x000f220008000800 */
[----:B------:R-:W5:Y:S01]  /*00b0*/  LDCU UR4, c[0x0][0x2f8] ;  /* 0x00005f00ff0477ac */ /* 0x000f620008000800 */
[----:B-1----:R-:W-:Y:S01]  /*00c0*/  IMAD R4, R4, UR7, R3 ;  /* 0x0000000704047c24 */ /* 0x002fe2000f8e0203 */
[----:B-----5:R-:W-:-:S04]  /*00d0*/  IADD3 R8, P1, PT, R1, UR4, RZ ;  /* 0x0000000401087c10 */ /* 0x020fc8000ff3e0ff */
[----:B---3--:R-:W-:Y:S01]  /*00e0*/  ISETP.GE.AND P0, PT, R4, UR8, PT ;  /* 0x0000000804007c0c */ /* 0x008fe2000bf06270 */
[----:B0-----:R-:W-:Y:S02]  /*00f0*/  IMAD R5, R5, UR6, R0 ;  /* 0x0000000605057c24 */ /* 0x001fe4000f8e0200 */
[----:B--2---:R-:W-:-:S03]  /*0100*/  IMAD.X R9, RZ, RZ, UR5, P1 ;  /* 0x00000005ff097e24 */ /* 0x004fc600088e06ff */
[----:B----4-:R-:W-:-:S13]  /*0110*/  ISETP.GE.OR P0, PT, R5, UR9, P0 ;  /* 0x0000000905007c0c */ /* 0x010fda0008706670 */
[----:B------:R-:W-:Y:S05]  /*0120*/  @P0 EXIT ;  /* 0x000000000000094d */ /* 0x000fea0003800000 */
[----:B------:R-:W0:Y:S01]  /*0130*/  LDCU.64 UR6, c[0x0][0x3c8] ;  /* 0x00007900ff0677ac */ /* 0x000e220008000a00 */
[----:B------:R-:W-:Y:S01]  /*0140*/  I2FP.F32.U32 R2, R4 ;  /* 0x0000000400027245 */ /* 0x000fe20000201000 */
[----:B------:R-:W-:Y:S01]  /*0150*/  BSSY.RECONVERGENT B0, `(.L_x_0) ;  /* 0x0000099000007945 */ /* 0x000fe20003800200 */
[----:B------:R-:W-:Y:S01]  /*0160*/  I2FP.F32.S32 R0, R5 ;  /* 0x0000000500007245 */ /* 0x000fe20000201400 */
[----:B------:R-:W1:Y:S01]  /*0170*/  LDCU.128 UR8, c[0x0][0x3d0] ;  /* 0x00007a00ff0877ac */ /* 0x000e620008000c00 */
[----:B------:R-:W2:Y:S01]  /*0180*/  LDCU UR12, c[0x0][0x38c] ;  /* 0x00007180ff0c77ac */ /* 0x000ea20008000800 */
[----:B------:R-:W3:Y:S01]  /*0190*/  LDCU UR13, c[0x0][0x390] ;  /* 0x00007200ff0d77ac */ /* 0x000ee20008000800 */
[----:B------:R-:W4:Y:S01]  /*01a0*/  LDCU.U8 UR5, c[0x0][0x3ac] ;  /* 0x00007580ff0577ac */ /* 0x000f220008000000 */
[C---:B0-----:R-:W-:Y:S01]  /*01b0*/  FMUL R3, R2.reuse, UR7 ;  /* 0x0000000702037c20 */ /* 0x041fe20008400000 */
[----:B-1----:R-:W-:-:S03]  /*01c0*/  FMUL R7, R2, UR10 ;  /* 0x0000000a02077c20 */ /* 0x002fc60008400000 */
[C---:B------:R-:W-:Y:S01]  /*01d0*/  FFMA R3, R0.reuse, UR6, R3 ;  /* 0x0000000600037c23 */ /* 0x040fe20008000003 */
[----:B------:R-:W0:Y:S01]  /*01e0*/  LDCU.64 UR6, c[0x0][0x358] ;  /* 0x00006b00ff0677ac */ /* 0x000e220008000a00 */
[----:B------:R-:W-:Y:S02]  /*01f0*/  FFMA R7, R0, UR9, R7 ;  /* 0x0000000900077c23 */ /* 0x000fe40008000007 */
[----:B------:R-:W-:Y:S01]  /*0200*/  FADD R3, R3, UR8 ;  /* 0x0000000803037e21 */ /* 0x000fe20008000000 */
[----:B--2---:R-:W-:Y:S01]  /*0210*/  I2FP.F32.S32 R6, UR12 ;  /* 0x0000000c00067c45 */ /* 0x004fe20008201400 */
[----:B------:R-:W-:Y:S01]  /*0220*/  FADD R2, R7, UR11 ;  /* 0x0000000b07027e21 */ /* 0x000fe20008000000 */
[----:B---3--:R-:W-:Y:S02]  /*0230*/  I2FP.F32.S32 R11, UR13 ;  /* 0x0000000d000b7c45 */ /* 0x008fe40008201400 */
[----:B------:R-:W-:Y:S01]  /*0240*/  FSETP.GE.AND P0, PT, R3, R6, PT ;  /* 0x000000060300720b */ /* 0x000fe20003f06000 */
[----:B----4-:R-:W-:Y:S01]  /*0250*/  IMAD.U32 R0, RZ, RZ, UR5 ;  /* 0x00000005ff007e24 */ /* 0x010fe2000f8e00ff */
[----:B------:R-:W-:-:S02]  /*0260*/  FSETP.GE.AND P1, PT, R2, R11, PT ;  /* 0x0000000b0200720b */ /* 0x000fc40003f26000 */
[----:B------:R-:W-:Y:S01]  /*0270*/  FSETP.GEU.AND P0, PT, R3, -1, !P0 ;  /* 0xbf8000000300780b */ /* 0x000fe2000470e000 */
[----:B------:R-:W1:Y:S01]  /*0280*/  I2F.U16 R7, R0 ;  /* 0x0000000000077306 */ /* 0x000e620000101000 */
[----:B------:R-:W-:-:S04]  /*0290*/  FSETP.GEU.AND P1, PT, R2, -1, !P1 ;  /* 0xbf8000000200780b */ /* 0x000fc80004f2e000 */
[----:B------:R-:W-:Y:S02]  /*02a0*/  PLOP3.LUT P0, PT, P0, P1, PT, 0x80, 0x8 ;  /* 0x000000000008781c */ /* 0x000fe40000703070 */
[----:B-1----:R-:W-:Y:S01]  /*02b0*/  MOV R11, R7 ;  /* 0x00000007000b7202 */ /* 0x002fe20000000f00 */
[----:B------:R-:W-:-:S10]  /*02c0*/  IMAD.MOV.U32 R13, RZ, RZ, R7 ;  /* 0x000000ffff0d7224 */ /* 0x000fd400078e0007 */
[----:B0-----:R-:W-:Y:S05]  /*02d0*/  @!P0 BRA `(.L_x_1) ;  /* 0x0000000800008947 */ /* 0x001fea0003800000 */
[----:B------:R-:W0:Y:S01]  /*02e0*/  F2I.FLOOR.NTZ R12, R2 ;  /* 0x00000002000c7305 */ /* 0x000e220000207100 */
[----:B------:R-:W-:Y:S01]  /*02f0*/  VIADD R13, R8, -UR4 ;  /* 0x80000004080d7c36 */ /* 0x000fe20008000000 */
[----:B------:R-:W-:Y:S01]  /*0300*/  BSSY.RECONVERGENT B1, `(.L_x_2) ;  /* 0x000002b000017945 */ /* 0x000fe20003800200 */
[----:B------:R-:W-:Y:S01]  /*0310*/  MOV R17, R8 ;  /* 0x0000000800117202 */ /* 0x000fe20000000f00 */
[--C-:B------:R-:W-:Y:S02]  /*0320*/  IMAD.MOV.U32 R18, RZ, RZ, R9.reuse ;  /* 0x000000ffff127224 */ /* 0x100fe400078e0009 */
[----:B------:R1:W-:Y:S01]  /*0330*/  STL.U8 [R13], R0 ;  /* 0x000000000d007387 */ /* 0x0003e20000100000 */
[----:B------:R-:W-:Y:S01]  /*0340*/  IMAD.MOV.U32 R15, RZ, RZ, R8 ;  /* 0x000000ffff0f7224 */ /* 0x000fe200078e0008 */
[----:B------:R-:W2:Y:S01]  /*0350*/  F2I.FLOOR.NTZ R11, R3 ;  /* 0x00000003000b7305 */ /* 0x000ea20000207100 */
[--C-:B------:R-:W-:Y:S01]  /*0360*/  IMAD.MOV.U32 R16, RZ, RZ, R9.reuse ;  /* 0x000000ffff107224 */ /* 0x100fe200078e0009 */
[----:B------:R1:W-:Y:S01]  /*0370*/  STL.U8 [R13+0x1], R0 ;  /* 0x000001000d007387 */ /* 0x0003e20000100000 */
[----:B------:R-:W-:-:S03]  /*0380*/  IMAD.MOV.U32 R19, RZ, RZ, R9 ;  /* 0x000000ffff137224 */ /* 0x000fc600078e0009 */
[----:B------:R1:W-:Y:S01]  /*0390*/  STL.U8 [R13+0x2], R0 ;  /* 0x000002000d007387 */ /* 0x0003e20000100000 */
[C---:B0-----:R-:W-:Y:S01]  /*03a0*/  ISETP.GE.AND P1, PT, R12.reuse, RZ, PT ;  /* 0x000000ff0c00720c */ /* 0x041fe20003f26270 */
[----:B------:R-:W-:Y:S01]  /*03b0*/  VIADD R10, R12, 0x1 ;  /* 0x000000010c0a7836 */ /* 0x000fe20000000000 */
[----:B------:R-:W-:-:S04]  /*03c0*/  I2FP.F32.S32 R7, R12 ;  /* 0x0000000c00077245 */ /* 0x000fc80000201400 */
[----:B------:R-:W-:Y:S01]  /*03d0*/  ISETP.GE.AND P0, PT, R10, UR13, PT ;  /* 0x0000000d0a007c0c */ /* 0x000fe2000bf06270 */
[----:B------:R-:W-:Y:S01]  /*03e0*/  FADD R6, R2, -R7 ;  /* 0x8000000702067221 */ /* 0x000fe20000000000 */
[----:B--2---:R-:W-:Y:S01]  /*03f0*/  I2FP.F32.S32 R14, R11 ;  /* 0x0000000b000e7245 */ /* 0x004fe20000201400 */
[----:B------:R-:W-:-:S04]  /*0400*/  VIADD R20, R11, 0x1 ;  /* 0x000000010b147836 */ /* 0x000fc80000000000 */
[----:B------:R-:W-:Y:S01]  /*0410*/  FADD R7, R3, -R14 ;  /* 0x8000000e03077221 */ /* 0x000fe20000000000 */
[----:B------:R-:W-:Y:S01]  /*0420*/  MOV R14, R8 ;  /* 0x00000008000e7202 */ /* 0x000fe20000000f00 */
[----:B-1----:R-:W-:Y:S06]  /*0430*/  @!P1 BRA `(.L_x_3) ;  /* 0x00000000005c9947 */ /* 0x002fec0003800000 */
[----:B------:R-:W-:Y:S01]  /*0440*/  ISETP.GE.AND P1, PT, R11, RZ, PT ;  /* 0x000000ff0b00720c */ /* 0x000fe20003f26270 */
[----:B------:R-:W-:Y:S01]  /*0450*/  IMAD.MOV.U32 R15, RZ, RZ, R8 ;  /* 0x000000ffff0f7224 */ /* 0x000fe200078e0008 */
[----:B------:R-:W-:Y:S01]  /*0460*/  ISETP.GE.AND P2, PT, R20, UR12, PT ;  /* 0x0000000c14007c0c */ /* 0x000fe2000bf46270 */
[----:B------:R-:W-:Y:S01]  /*0470*/  IMAD.MOV.U32 R19, RZ, RZ, R9 ;  /* 0x000000ffff137224 */ /* 0x000fe200078e0009 */
[----:B------:R-:W-:-:S09]  /*0480*/  MOV R16, R9 ;  /* 0x0000000900107202 */ /* 0x000fd20000000f00 */
[----:B------:R-:W0:Y:S01]  /*0490*/  @P1 LDC R13, c[0x0][0x388] ;  /* 0x0000e200ff0d1b82 */ /* 0x000e220000000800 */
[----:B------:R-:W-:-:S07]  /*04a0*/  @P1 IMAD R14, R11, 0x3, RZ ;  /* 0x000000030b0e1824 */ /* 0x000fce00078e02ff */
[----:B------:R-:W1:Y:S01]  /*04b0*/  @P1 LDC.64 R2, c[0x0][0x380] ;  /* 0x0000e000ff021b82 */ /* 0x000e620000000a00 */
[----:B0-----:R-:W-:-:S05]  /*04c0*/  @P1 IMAD R13, R12, R13, RZ ;  /* 0x0000000d0c0d1224 */ /* 0x001fca00078e02ff */
[----:B-1----:R-:W-:Y:S01]  /*04d0*/  @P1 IADD3 R15, P3, P4, R13, R2, R14 ;  /* 0x000000020d0f1210 */ /* 0x002fe20007c7e00e */
[----:B------:R-:W-:Y:S01]  /*04e0*/  IMAD.MOV.U32 R14, RZ, RZ, R8 ;  /* 0x000000ffff0e7224 */ /* 0x000fe200078e0008 */
[----:B------:R-:W-:-:S04]  /*04f0*/  @P1 SHF.R.S32.HI R2, RZ, 0x1f, R13 ;  /* 0x0000001fff021819 */ /* 0x000fc8000001140d */
[----:B------:R-:W-:Y:S01]  /*0500*/  @P1 IADD3.X R16, PT, PT, R2, R3, RZ, P3, P4 ;  /* 0x0000000302101210 */ /* 0x000fe20001fe84ff */
[----:B------:R-:W-:Y:S06]  /*0510*/  @P2 BRA `(.L_x_3) ;  /* 0x0000000000242947 */ /* 0x000fec0003800000 */
[----:B------:R-:W0:Y:S01]  /*0520*/  LDCU UR5, c[0x0][0x388] ;  /* 0x00007100ff0577ac */ /* 0x000e220008000800 */
[----:B------:R-:W-:Y:S01]  /*0530*/  IMAD.MOV.U32 R2, RZ, RZ, 0x3 ;  /* 0x00000003ff027424 */ /* 0x000fe200078e00ff */
[----:B------:R-:W1:Y:S03]  /*0540*/  LDCU.64 UR8, c[0x0][0x380] ;  /* 0x00007000ff0877ac */ /* 0x000e660008000a00 */
[----:B------:R-:W-:Y:S02]  /*0550*/  IMAD R2, R11, R2, 0x3 ;  /* 0x000000030b027424 */ /* 0x000fe400078e0202 */
[----:B0-----:R-:W-:-:S05]  /*0560*/  IMAD R3, R12, UR5, RZ ;  /* 0x000000050c037c24 */ /* 0x001fca000f8e02ff */
[--C-:B-1----:R-:W-:Y:S02]  /*0570*/  IADD3 R14, P1, P2, R2, UR8, R3.reuse ;  /* 0x00000008020e7c10 */ /* 0x102fe4000fa3e003 */
[----:B------:R-:W-:Y:S02]  /*0580*/  SHF.R.S32.HI R3, RZ, 0x1f, R3 ;  /* 0x0000001fff037819 */ /* 0x000fe40000011403 */
[----:B------:R-:W-:-:S04]  /*0590*/  SHF.R.S32.HI R2, RZ, 0x1f, R2 ;  /* 0x0000001fff027819 */ /* 0x000fc80000011402 */
[----:B------:R-:W-:-:S07]  /*05a0*/  IADD3.X R19, PT, PT, R2, UR9, R3, P1, P2 ;  /* 0x0000000902137c10 */ /* 0x000fce0008fe4403 */
.L_x_3:
[----:B------:R-:W-:Y:S05]  /*05b0*/  BSYNC.RECONVERGENT B1 ;  /* 0x0000000000017941 */ /* 0x000fea0003800200 */
.L_x_2:
[----:B------:R-:W-:Y:S01]  /*05c0*/  BSSY.RECONVERGENT B1, `(.L_x_4) ;  /* 0x000001c000017945 */ /* 0x000fe20003800200 */
[----:B------:R-:W-:Y:S01]  /*05d0*/  MOV R12, R17 ;  /* 0x00000011000c7202 */ /* 0x000fe20000000f00 */
[----:B------:R-:W-:Y:S02]  /*05e0*/  IMAD.MOV.U32 R13, RZ, RZ, R18 ;  /* 0x000000ffff0d7224 */ /* 0x000fe400078e0012 */
[----:B------:R-:W-:Y:S05]  /*05f0*/  @P0 BRA `(.L_x_5) ;  /* 0x0000000000600947 */ /* 0x000fea0003800000 */
[----:B------:R-:W-:-:S13]  /*0600*/  ISETP.GE.AND P1, PT, R20, UR12, PT ;  /* 0x0000000c14007c0c */ /* 0x000fda000bf26270 */
[----:B------:R-:W0:Y:S01]  /*0610*/  @!P1 LDC R13, c[0x0][0x388] ;  /* 0x0000e200ff0d9b82 */ /* 0x000e220000000800 */
[----:B------:R-:W-:Y:S01]  /*0620*/  @!P1 IMAD.MOV.U32 R12, RZ, RZ, 0x3 ;  /* 0x00000003ff0c9424 */ /* 0x000fe200078e00ff */
[----:B------:R-:W-:-:S03]  /*0630*/  ISETP.GE.AND P2, PT, R11, RZ, PT ;  /* 0x000000ff0b00720c */ /* 0x000fc60003f46270 */
[----:B------:R-:W-:Y:S02]  /*0640*/  @!P1 IMAD R20, R11, R12, 0x3 ;  /* 0x000000030b149424 */ /* 0x000fe400078e020c */
[----:B------:R-:W-:Y:S01]  /*0650*/  IMAD.MOV.U32 R12, RZ, RZ, R8 ;  /* 0x000000ffff0c7224 */ /* 0x000fe200078e0008 */
[----:B------:R-:W1:Y:S08]  /*0660*/  @!P1 LDC.64 R2, c[0x0][0x380] ;  /* 0x0000e000ff029b82 */ /* 0x000e700000000a00 */
[----:B------:R-:W2:Y:S01]  /*0670*/  @P2 LDC R21, c[0x0][0x388] ;  /* 0x0000e200ff152b82 */ /* 0x000ea20000000800 */
[----:B0-----:R-:W-:-:S05]  /*0680*/  @!P1 IMAD R13, R10, R13, RZ ;  /* 0x0000000d0a0d9224 */ /* 0x001fca00078e02ff */
[----:B------:R-:W-:Y:S02]  /*0690*/  @!P1 SHF.R.S32.HI R18, RZ, 0x1f, R13 ;  /* 0x0000001fff129819 */ /* 0x000fe4000001140d */
[C---:B------:R-:W-:Y:S02]  /*06a0*/  @!P1 IADD3 R17, P0, PT, R20.reuse, R13, RZ ;  /* 0x0000000d14119210 */ /* 0x040fe40007f1e0ff */
[----:B------:R-:W-:Y:S02]  /*06b0*/  MOV R13, R9 ;  /* 0x00000009000d7202 */ /* 0x000fe40000000f00 */
[----:B------:R-:W-:Y:S02]  /*06c0*/  @!P1 LEA.HI.X.SX32 R18, R20, R18, 0x1, P0 ;  /* 0x0000001214129211 */ /* 0x000fe400000f0eff */
[----:B-1----:R-:W-:-:S05]  /*06d0*/  @!P1 IADD3 R12, P0, PT, R17, R2, RZ ;  /* 0x00000002110c9210 */ /* 0x002fca0007f1e0ff */
[----:B------:R-:W-:Y:S02]  /*06e0*/  @!P1 IMAD.X R13, R18, 0x1, R3, P0 ;  /* 0x00000001120d9824 */ /* 0x000fe400000e0603 */
[----:B------:R-:W0:Y:S01]  /*06f0*/  @P2 LDC.64 R2, c[0x0][0x380] ;  /* 0x0000e000ff022b82 */ /* 0x000e220000000a00 */
[----:B--2---:R-:W-:Y:S02]  /*0700*/  @P2 IMAD R21, R10, R21, RZ ;  /* 0x000000150a152224 */ /* 0x004fe400078e02ff */
[----:B------:R-:W-:Y:S01]  /*0710*/  @P2 IMAD R11, R11, 0x3, RZ ;  /* 0x000000030b0b2824 */ /* 0x000fe200078e02ff */
[----:B------:R1:W5:Y:S01]  /*0720*/  @!P1 LDG.E.U8 R0, desc[UR6][R12.64] ;  /* 0x000000060c009981 */ /* 0x000362000c1e1100 */
[----:B------:R-:W-:Y:S02]  /*0730*/  IMAD.MOV.U32 R17, RZ, RZ, R8 ;  /* 0x000000ffff117224 */ /* 0x000fe400078e0008 */
[----:B------:R-:W-:Y:S01]  /*0740*/  IMAD.MOV.U32 R18, RZ, RZ, R9 ;  /* 0x000000ffff127224 */ /* 0x000fe200078e0009 */
[----:B0-----:R-:W-:-:S02]  /*0750*/  @P2 IADD3 R17, P0, P1, R21, R2, R11 ;  /* 0x0000000215112210 */ /* 0x001fc4000791e00b */
[----:B------:R-:W-:-:S04]  /*0760*/  @P2 SHF.R.S32.HI R2, RZ, 0x1f, R21 ;  /* 0x0000001fff022819 */ /* 0x000fc80000011415 */
[----:B-1----:R-:W-:-:S07]  /*0770*/  @P2 IADD3.X R18, PT, PT, R2, R3, RZ, P0, P1 ;  /* 0x0000000302122210 */ /* 0x002fce00007e24ff */
.L_x_5:
[----:B------:R-:W-:Y:S05]  /*0780*/  BSYNC.RECONVERGENT B1 ;  /* 0x0000000000017941 */ /* 0x000fea0003800200 */
.L_x_4:
[----:B------:R-:W-:Y:S01]  /*0790*/  MOV R10, R14 ;  /* 0x0000000e000a7202 */ /* 0x000fe20000000f00 */
[----:B------:R-:W-:Y:S01]  /*07a0*/  IMAD.MOV.U32 R11, RZ, RZ, R19 ;  /* 0x000000ffff0b7224 */ /* 0x000fe200078e0013 */
[----:B------:R-:W-:Y:S01]  /*07b0*/  MOV R9, R16 ;  /* 0x0000001000097202 */ /* 0x000fe20000000f00 */
[----:B------:R-:W-:Y:S01]  /*07c0*/  IMAD.MOV.U32 R8, RZ, RZ, R15 ;  /* 0x000000ffff087224 */ /* 0x000fe200078e000f */
[----:B------:R-:W2:Y:S01]  /*07d0*/  LD.E.U8 R22, desc[UR6][R12.64+0x1] ;  /* 0x000001060c167980 */ /* 0x000ea2000c101100 */
[----:B------:R-:W-:-:S03]  /*07e0*/  IMAD.MOV.U32 R2, RZ, RZ, R17 ;  /* 0x000000ffff027224 */ /* 0x000fc600078e0011 */
[----:B------:R-:W3:Y:S01]  /*07f0*/  LD.E.U8 R14, desc[UR6][R10.64] ;  /* 0x000000060a0e7980 */ /* 0x000ee2000c101100 */
[----:B------:R-:W-:-:S03]  /*0800*/  IMAD.MOV.U32 R3, RZ, RZ, R18 ;  /* 0x000000ffff037224 */ /* 0x000fc600078e0012 */
[----:B------:R-:W4:Y:S04]  /*0810*/  LD.E.U8 R17, desc[UR6][R10.64+0x1] ;  /* 0x000001060a117980 */ /* 0x000f28000c101100 */
[----:B------:R0:W2:Y:S04]  /*0820*/  LD.E.U8 R20, desc[UR6][R10.64+0x2] ;  /* 0x000002060a147980 */ /* 0x0000a8000c101100 */
[----:B------:R-:W2:Y:S04]  /*0830*/  LD.E.U8 R15, desc[UR6][R8.64] ;  /* 0x00000006080f7980 */ /* 0x000ea8000c101100 */
[----:B------:R-:W2:Y:S04]  /*0840*/  LD.E.U8 R16, desc[UR6][R8.64+0x1] ;  /* 0x0000010608107980 */ /* 0x000ea8000c101100 */
[----:B------:R-:W2:Y:S04]  /*0850*/  LD.E.U8 R21, desc[UR6][R8.64+0x2] ;  /* 0x0000020608157980 */ /* 0x000ea8000c101100 */
[----:B------:R-:W2:Y:S04]  /*0860*/  LD.E.U8 R18, desc[UR6][R2.64] ;  /* 0x0000000602127980 */ /* 0x000ea8000c101100 */
[----:B------:R-:W2:Y:S04]  /*0870*/  LD.E.U8 R19, desc[UR6][R2.64+0x1] ;  /* 0x0000010602137980 */ /* 0x000ea8000c101100 */
[----:B------:R1:W2:Y:S04]  /*0880*/  LD.E.U8 R23, desc[UR6][R2.64+0x2] ;  /* 0x0000020602177980 */ /* 0x0002a8000c101100 */
[----:B------:R-:W2:Y:S01]  /*0890*/  LD.E.U8 R24, desc[UR6][R12.64+0x2] ;  /* 0x000002060c187980 */ /* 0x000ea2000c101100 */
[C---:B------:R-:W-:Y:S01]  /*08a0*/  FADD R25, -R7.reuse, 1 ;  /* 0x3f80000007197421 */ /* 0x040fe20000000100 */
[C---:B------:R-:W-:Y:S01]  /*08b0*/  FADD R26, -R6.reuse, 1 ;  /* 0x3f800000061a7421 */ /* 0x040fe20000000100 */
[----:B0----5:R-:W0:Y:S02]  /*08c0*/  I2F.U16 R11, R0 ;  /* 0x00000000000b7306 */ /* 0x021e240000101000 */
[C---:B-1----:R-:W-:Y:S01]  /*08d0*/  FMUL R2, R6.reuse, R25 ;  /* 0x0000001906027220 */ /* 0x042fe20000400000 */
[----:B------:R-:W-:Y:S01]  /*08e0*/  FMUL R6, R6, R7 ;  /* 0x0000000706067220 */ /* 0x000fe20000400000 */
[----:B------:R-:W-:Y:S01]  /*08f0*/  FMUL R10, R26, R25 ;  /* 0x000000191a0a7220 */ /* 0x000fe20000400000 */
[----:B---3--:R-:W-:Y:S01]  /*0900*/  I2FP.F32.U32 R27, R14 ;  /* 0x0000000e001b7245 */ /* 0x008fe20000201000 */
[----:B------:R-:W-:Y:S01]  /*0910*/  FMUL R14, R7, R26 ;  /* 0x0000001a070e7220 */ /* 0x000fe20000400000 */
[----:B----4-:R-:W-:-:S03]  /*0920*/  I2FP.F32.U32 R17, R17 ;  /* 0x0000001100117245 */ /* 0x010fc60000201000 */
[C---:B------:R-:W-:Y:S01]  /*0930*/  FMUL R27, R14.reuse, R27 ;  /* 0x0000001b0e1b7220 */ /* 0x040fe20000400000 */
[----:B--2---:R-:W-:Y:S01]  /*0940*/  I2FP.F32.U32 R7, R20 ;  /* 0x0000001400077245 */ /* 0x004fe20000201000 */
[----:B------:R-:W-:Y:S01]  /*0950*/  FMUL R17, R14, R17 ;  /* 0x000000110e117220 */ /* 0x000fe20000400000 */
[----:B------:R-:W-:-:S03]  /*0960*/  I2FP.F32.U32 R15, R15 ;  /* 0x0000000f000f7245 */ /* 0x000fc60000201000 */
[----:B------:R-:W-:Y:S01]  /*0970*/  FMUL R9, R14, R7 ;  /* 0x000000070e097220 */ /* 0x000fe20000400000 */
[----:B------:R-:W-:Y:S01]  /*0980*/  I2FP.F32.U32 R3, R16 ;  /* 0x0000001000037245 */ /* 0x000fe20000201000 */
[----:B------:R-:W-:Y:S01]  /*0990*/  FFMA R15, R10, R15, R27 ;  /* 0x0000000f0a0f7223 */ /* 0x000fe2000000001b */
[----:B------:R-:W-:-:S03]  /*09a0*/  I2FP.F32.U32 R21, R21 ;  /* 0x0000001500157245 */ /* 0x000fc60000201000 */
[C---:B------:R-:W-:Y:S01]  /*09b0*/  FFMA R3, R10.reuse, R3, R17 ;  /* 0x000000030a037223 */ /* 0x040fe20000000011 */
[----:B------:R-:W-:Y:S01]  /*09c0*/  I2FP.F32.U32 R18, R18 ;  /* 0x0000001200127245 */ /* 0x000fe20000201000 */
[----:B------:R-:W-:Y:S01]  /*09d0*/  FFMA R9, R10, R21, R9 ;  /* 0x000000150a097223 */ /* 0x000fe20000000009 */
[----:B------:R-:W-:-:S03]  /*09e0*/  I2FP.F32.U32 R19, R19 ;  /* 0x0000001300137245 */ /* 0x000fc60000201000 */
[C---:B------:R-:W-:Y:S01]  /*09f0*/  FFMA R15, R2.reuse, R18, R15 ;  /* 0x00000012020f7223 */ /* 0x040fe2000000000f */
[----:B------:R-:W-:Y:S01]  /*0a00*/  I2FP.F32.U32 R23, R23 ;  /* 0x0000001700177245 */ /* 0x000fe20000201000 */
[C---:B------:R-:W-:Y:S01]  /*0a10*/  FFMA R3, R2.reuse, R19, R3 ;  /* 0x0000001302037223 */ /* 0x040fe20000000003 */
[----:B------:R-:W-:Y:S02]  /*0a20*/  I2FP.F32.U32 R22, R22 ;  /* 0x0000001600167245 */ /* 0x000fe40000201000 */
[----:B------:R-:W-:Y:S01]  /*0a30*/  I2FP.F32.U32 R24, R24 ;  /* 0x0000001800187245 */ /* 0x000fe20000201000 */
[----:B------:R-:W-:Y:S01]  /*0a40*/  FFMA R9, R2, R23, R9 ;  /* 0x0000001702097223 */ /* 0x000fe20000000009 */
[C---:B0-----:R-:W-:Y:S01]  /*0a50*/  FFMA R11, R6.reuse, R11, R15 ;  /* 0x0000000b060b7223 */ /* 0x041fe2000000000f */
[C---:B------:R-:W-:Y:S02]  /*0a60*/  FFMA R3, R6.reuse, R22, R3 ;  /* 0x0000001606037223 */ /* 0x040fe40000000003 */
[----:B------:R-:W-:Y:S01]  /*0a70*/  FFMA R9, R6, R24, R9 ;  /* 0x0000001806097223 */ /* 0x000fe20000000009 */
[----:B------:R-:W-:Y:S01]  /*0a80*/  FADD R7, R11, 0.5 ;  /* 0x3f0000000b077421 */ /* 0x000fe20000000000 */
[----:B------:R-:W-:-:S02]  /*0a90*/  FADD R3, R3, 0.5 ;  /* 0x3f00000003037421 */ /* 0x000fc40000000000 */
[----:B------:R-:W-:Y:S02]  /*0aa0*/  FADD R9, R9, 0.5 ;  /* 0x3f00000009097421 */ /* 0x000fe40000000000 */
[----:B------:R0:W1:Y:S08]  /*0ab0*/  FRND.FLOOR R11, R3 ;  /* 0x00000003000b7307 */ /* 0x0000700000205000 */
[----:B------:R-:W2:Y:S08]  /*0ac0*/  FRND.FLOOR R7, R7 ;  /* 0x0000000700077307 */ /* 0x000eb00000205000 */
[----:B-1----:R0:W3:Y:S02]  /*0ad0*/  FRND.FLOOR R13, R9 ;  /* 0x00000009000d7307 */ /* 0x0020e40000205000 */
.L_x_1:
[----:B------:R-:W-:Y:S05]  /*0ae0*/  BSYNC.RECONVERGENT B0 ;  /* 0x0000000000007941 */ /* 0x000fea0003800200 */
.L_x_0:
[----:B0-----:R-:W-:Y:S02]  /*0af0*/  HFMA2 R3, -RZ, RZ, 0.9375, -7.688999176025390625e-06 ;  /* 0x3b808081ff037431 */ /* 0x001fe400000001ff */
[----:B------:R-:W-:Y:S01]  /*0b00*/  IMAD.MOV.U32 R6, RZ, RZ, 0x437f0000 ;  /* 0x437f0000ff067424 */ /* 0x000fe200078e00ff */
[----:B---3--:R-:W0:Y:S01]  /*0b10*/  FCHK P0, R13, 255 ;  /* 0x437f00000d007902 */ /* 0x008e220000000000 */
[----:B------:R-:W-:Y:S02]  /*0b20*/  BSSY.RECONVERGENT B0, `(.L_x_6) ;  /* 0x000000b000007945 */ /* 0x000fe40003800200 */
[----:B------:R-:W-:-:S04]  /*0b30*/  FFMA R0, R3, -R6, 1 ;  /* 0x3f80000003007423 */ /* 0x000fc80000000806 */
[----:B------:R-:W-:-:S04]  /*0b40*/  FFMA R0, R0, R3, 0.0039215688593685626984 ;  /* 0x3b80808100007423 */ /* 0x000fc80000000003 */
[----:B------:R-:W-:-:S04]  /*0b50*/  FFMA R2, R0, R13, RZ ;  /* 0x0000000d00027223 */ /* 0x000fc800000000ff */
[----:B------:R-:W-:-:S04]  /*0b60*/  FFMA R3, R2, -255, R13 ;  /* 0xc37f000002037823 */ /* 0x000fc8000000000d */
[----:B------:R-:W-:Y:S01]  /*0b70*/  FFMA R2, R0, R3, R2 ;  /* 0x0000000300027223 */ /* 0x000fe20000000002 */
[----:B0-----:R-:W-:Y:S06]  /*0b80*/  @!P0 BRA `(.L_x_7) ;  /* 0x0000000000108947 */ /* 0x001fec0003800000 */
[----:B------:R-:W-:Y:S01]  /*0b90*/  IMAD.MOV.U32 R3, RZ, RZ, R13 ;  /* 0x000000ffff037224 */ /* 0x000fe200078e000d */
[----:B------:R-:W-:-:S07]  /*0ba0*/  MOV R10, 0xbc0 ;  /* 0x00000bc0000a7802 */ /* 0x000fce0000000f00 */
[----:B--2---:R-:W-:Y:S05]  /*0bb0*/  CALL.REL.NOINC `($__internal_0_$__cuda_sm3x_div_rn_noftz_f32_slowpath) ;  /* 0x0000000000b87944 */ /* 0x004fea0003c00000 */
[----:B------:R-:W-:-:S07]  /*0bc0*/  MOV R2, R0 ;  /* 0x0000000000027202 */ /* 0x000fce0000000f00 */
.L_x_7:
[----:B------:R-:W-:Y:S05]  /*0bd0*/  BSYNC.RECONVERGENT B0 ;  /* 0x0000000000007941 */ /* 0x000fea0003800200 */
.L_x_6:
[----:B------:R-:W-:Y:S01]  /*0be0*/  IMAD.MOV.U32 R3, RZ, RZ, 0x3b808081 ;  /* 0x3b808081ff037424 */ /* 0x000fe200078e00ff */
[----:B------:R-:W0:Y:S01]  /*0bf0*/  FCHK P0, R11, 255 ;  /* 0x437f00000b007902 */ /* 0x000e220000000000 */
        /* <DEDUP_REMOVED lines=11> */
.L_x_9:
[----:B------:R-:W-:Y:S05]  /*0cb0*/  BSYNC.RECONVERGENT B0 ;  /* 0x0000000000007941 */ /* 0x000fea0003800200 */
.L_x_8:
[----:B------:R-:W-:Y:S01]  /*0cc0*/  IMAD.MOV.U32 R3, RZ, RZ, 0x3b808081 ;  /* 0x3b808081ff037424 */ /* 0x000fe200078e00ff */
[----:B--2---:R-:W0:Y:S01]  /*0cd0*/  FCHK P0, R7, 255 ;  /* 0x437f000007007902 */ /* 0x004e220000000000 */
        /* <DEDUP_REMOVED lines=9> */
[----:B------:R-:W-:Y:S05]  /*0d70*/  CALL.REL.NOINC `($__internal_0_$__cuda_sm3x_div_rn_noftz_f32_slowpath) ;  /* 0x0000000000487944 */ /* 0x000fea0003c00000 */
[----:B------:R-:W-:-:S07]  /*0d80*/  MOV R3, R0 ;  /* 0x0000000000037202 */ /* 0x000fce0000000f00 */
.L_x_11:
[----:B------:R-:W-:Y:S05]  /*0d90*/  BSYNC.RECONVERGENT B0 ;  /* 0x0000000000007941 */ /* 0x000fea0003800200 */
.L_x_10:
[----:B------:R-:W0:Y:S01]  /*0da0*/  LDC R11, c[0x0][0x3a4] ;  /* 0x0000e900ff0b7b82 */ /* 0x000e220000000800 */
[----:B------:R-:W1:Y:S01]  /*0db0*/  LDCU.64 UR4, c[0x0][0x398] ;  /* 0x00007300ff0477ac */ /* 0x000e620008000a00 */
[----:B------:R-:W-:Y:S01]  /*0dc0*/  SHF.R.S32.HI R7, RZ, 0x1f, R5 ;  /* 0x0000001fff077819 */ /* 0x000fe20000011405 */
[----:B------:R-:W2:Y:S01]  /*0dd0*/  LDCU UR8, c[0x0][0x3a8] ;  /* 0x00007500ff0877ac */ /* 0x000ea20008000800 */
[----:B0-----:R-:W-:Y:S02]  /*0de0*/  IMAD R4, R4, R11, RZ ;  /* 0x0000000b04047224 */ /* 0x001fe400078e02ff */
[----:B--2---:R-:W-:-:S03]  /*0df0*/  IMAD R11, R11, UR8, RZ ;  /* 0x000000080b0b7c24 */ /* 0x004fc6000f8e02ff */
[----:B------:R-:W-:-:S04]  /*0e00*/  IADD3 R5, P0, PT, R5, R4, RZ ;  /* 0x0000000405057210 */ /* 0x000fc80007f1e0ff */
[----:B------:R-:W-:Y:S02]  /*0e10*/  LEA.HI.X.SX32 R0, R4, R7, 0x1, P0 ;  /* 0x0000000704007211 */ /* 0x000fe400000f0eff */
[----:B-1----:R-:W-:-:S04]  /*0e20*/  LEA R4, P0, R5, UR4, 0x2 ;  /* 0x0000000405047c11 */ /* 0x002fc8000f8010ff */
[----:B------:R-:W-:-:S03]  /*0e30*/  LEA.HI.X R5, R5, UR5, R0, 0x2, P0 ;  /* 0x0000000505057c11 */ /* 0x000fc600080f1400 */
[C---:B------:R-:W-:Y:S02]  /*0e40*/  IMAD.WIDE R6, R11.reuse, 0x4, R4 ;  /* 0x000000040b067825 */ /* 0x040fe400078e0204 */
[----:B------:R-:W-:Y:S04]  /*0e50*/  STG.E desc[UR6][R4.64], R2 ;  /* 0x0000000204007986 */ /* 0x000fe8000c101906 */
[----:B------:R-:W-:Y:S01]  /*0e60*/  STG.E desc[UR6][R6.64], R8 ;  /* 0x0000000806007986 */ /* 0x000fe2000c101906 */
[----:B------:R-:W-:-:S05]  /*0e70*/  IMAD.WIDE R10, R11, 0x4, R6 ;  /* 0x000000040b0a7825 */ /* 0x000fca00078e0206 */
[----:B------:R-:W-:Y:S01]  /*0e80*/  STG.E desc[UR6][R10.64], R3 ;  /* 0x000000030a007986 */ /* 0x000fe2000c101906 */
[----:B------:R-:W-:Y:S05]  /*0e90*/  EXIT ;  /* 0x000000000000794d */ /* 0x000fea0003800000 */
        .weak           $__internal_0_$__cuda_sm3x_div_rn_noftz_f32_slowpath
        .type           $__internal_0_$__cuda_sm3x_div_rn_noftz_f32_slowpath,@function
        .size           $__internal_0_$__cuda_sm3x_div_rn_noftz_f32_slowpath,(.L_x_24 - $__internal_0_$__cuda_sm3x_div_rn_noftz_f32_slowpath)
$__internal_0_$__cuda_sm3x_div_rn_noftz_f32_slowpath:
[----:B------:R-:W-:Y:S01]  /*0ea0*/  SHF.R.U32.HI R12, RZ, 0x17, R6 ;  /* 0x00000017ff0c7819 */ /* 0x000fe20000011606 */
[----:B------:R-:W-:Y:S01]  /*0eb0*/  BSSY.RECONVERGENT B1, `(.L_x_12) ;  /* 0x0000064000017945 */ /* 0x000fe20003800200 */
[----:B------:R-:W-:Y:S01]  /*0ec0*/  SHF.R.U32.HI R0, RZ, 0x17, R3 ;  /* 0x00000017ff007819 */ /* 0x000fe20000011603 */
[----:B------:R-:W-:Y:S01]  /*0ed0*/  HFMA2 R14, -RZ, RZ, 3.748046875, 0 ;  /* 0x437f0000ff0e7431 */ /* 0x000fe200000001ff */
[----:B------:R-:W-:Y:S02]  /*0ee0*/  LOP3.LUT R12, R12, 0xff, RZ, 0xc0, !PT ;  /* 0x000000ff0c0c7812 */ /* 0x000fe400078ec0ff */
[----:B------:R-:W-:-:S03]  /*0ef0*/  LOP3.LUT R16, R0, 0xff, RZ, 0xc0, !PT ;  /* 0x000000ff00107812 */ /* 0x000fc600078ec0ff */
[----:B------:R-:W-:Y:S02]  /*0f00*/  VIADD R13, R12, 0xffffffff ;  /* 0xffffffff0c0d7836 */ /* 0x000fe40000000000 */
[----:B------:R-:W-:-:S03]  /*0f10*/  VIADD R15, R16, 0xffffffff ;  /* 0xffffffff100f7836 */ /* 0x000fc60000000000 */
[----:B------:R-:W-:-:S04]  /*0f20*/  ISETP.GT.U32.AND P0, PT, R13, 0xfd, PT ;  /* 0x000000fd0d00780c */ /* 0x000fc80003f04070 */
[----:B------:R-:W-:-:S13]  /*0f30*/  ISETP.GT.U32.OR P0, PT, R15, 0xfd, P0 ;  /* 0x000000fd0f00780c */ /* 0x000fda0000704470 */
[----:B------:R-:W-:Y:S01]  /*0f40*/  @!P0 IMAD.MOV.U32 R9, RZ, RZ, RZ ;  /* 0x000000ffff098224 */ /* 0x000fe200078e00ff */
[----:B------:R-:W-:Y:S06]  /*0f50*/  @!P0 BRA `(.L_x_13) ;  /* 0x0000000000608947 */ /* 0x000fec0003800000 */
[----:B------:R-:W-:Y:S01]  /*0f60*/  IMAD.MOV.U32 R0, RZ, RZ, 0x437f0000 ;  /* 0x437f0000ff007424 */ /* 0x000fe200078e00ff */
[----:B------:R-:W-:-:S04]  /*0f70*/  FSETP.GTU.FTZ.AND P0, PT, |R3|, +INF , PT ;  /* 0x7f8000000300780b */ /* 0x000fc80003f1c200 */
[----:B------:R-:W-:-:S04]  /*0f80*/  FSETP.GTU.FTZ.AND P1, PT, |R0|, +INF , PT ;  /* 0x7f8000000000780b */ /* 0x000fc80003f3c200 */
[----:B------:R-:W-:-:S13]  /*0f90*/  PLOP3.LUT P0, PT, P0, P1, PT, 0xf8, 0x8f ;  /* 0x00000000008f781c */ /* 0x000fda0000703f70 */
[----:B------:R-:W-:Y:S05]  /*0fa0*/  @P0 BRA `(.L_x_14) ;  /* 0x00000004004c0947 */ /* 0x000fea0003800000 */
[----:B------:R-:W-:-:S13]  /*0fb0*/  LOP3.LUT P0, RZ, R14, 0x7fffffff, R3, 0xc8, !PT ;  /* 0x7fffffff0eff7812 */ /* 0x000fda000780c803 */
[----:B------:R-:W-:Y:S05]  /*0fc0*/  @!P0 BRA `(.L_x_15) ;  /* 0x00000004003c8947 */ /* 0x000fea0003800000 */
[C---:B------:R-:W-:Y:S02]  /*0fd0*/  FSETP.NEU.FTZ.AND P2, PT, |R3|.reuse, +INF , PT ;  /* 0x7f8000000300780b */ /* 0x040fe40003f5d200 */
[----:B------:R-:W-:Y:S02]  /*0fe0*/  FSETP.NEU.FTZ.AND P1, PT, |R0|, +INF , PT ;  /* 0x7f8000000000780b */ /* 0x000fe40003f3d200 */
[----:B------:R-:W-:-:S11]  /*0ff0*/  FSETP.NEU.FTZ.AND P0, PT, |R3|, +INF , PT ;  /* 0x7f8000000300780b */ /* 0x000fd60003f1d200 */
[----:B------:R-:W-:Y:S05]  /*1000*/  @!P1 BRA !P2, `(.L_x_15) ;  /* 0x00000004002c9947 */ /* 0x000fea0005000000 */
[----:B------:R-:W-:-:S04]  /*1010*/  LOP3.LUT P2, RZ, R3, 0x7fffffff, RZ, 0xc0, !PT ;  /* 0x7fffffff03ff7812 */ /* 0x000fc8000784c0ff */
[----:B------:R-:W-:-:S13]  /*1020*/  PLOP3.LUT P1, PT, P1, P2, PT, 0x2f, 0xf2 ;  /* 0x0000000000f2781c */ /* 0x000fda0000f24577 */
[----:B------:R-:W-:Y:S05]  /*1030*/  @P1 BRA `(.L_x_16) ;  /* 0x0000000400181947 */ /* 0x000fea0003800000 */
[----:B------:R-:W-:-:S04]  /*1040*/  LOP3.LUT P1, RZ, R14, 0x7fffffff, RZ, 0xc0, !PT ;  /* 0x7fffffff0eff7812 */ /* 0x000fc8000782c0ff */
[----:B------:R-:W-:-:S13]  /*1050*/  PLOP3.LUT P0, PT, P0, P1, PT, 0x2f, 0xf2 ;  /* 0x0000000000f2781c */ /* 0x000fda0000702577 */
[----:B------:R-:W-:Y:S05]  /*1060*/  @P0 BRA `(.L_x_17) ;  /* 0x0000000400000947 */ /* 0x000fea0003800000 */
[----:B------:R-:W-:Y:S02]  /*1070*/  ISETP.GE.AND P0, PT, R15, RZ, PT ;  /* 0x000000ff0f00720c */ /* 0x000fe40003f06270 */
[----:B------:R-:W-:-:S11]  /*1080*/  ISETP.GE.AND P1, PT, R13, RZ, PT ;  /* 0x000000ff0d00720c */ /* 0x000fd60003f26270 */
[----:B------:R-:W-:Y:S01]  /*1090*/  @P0 MOV R9, RZ ;  /* 0x000000ff00090202 */ /* 0x000fe20000000f00 */
[----:B------:R-:W-:Y:S02]  /*10a0*/  @!P0 IMAD.MOV.U32 R9, RZ, RZ, -0x40 ;  /* 0xffffffc0ff098424 */ /* 0x000fe400078e00ff */
[----:B------:R-:W-:Y:S01]  /*10b0*/  @!P0 FFMA R3, R3, 1.84467440737095516160e+19, RZ ;  /* 0x5f80000003038823 */ /* 0x000fe200000000ff */
[----:B------:R-:W-:Y:S01]  /*10c0*/  @!P1 FFMA R14, R0, 1.84467440737095516160e+19, RZ ;  /* 0x5f800000000e9823 */ /* 0x000fe200000000ff */
[----:B------:R-:W-:-:S07]  /*10d0*/  @!P1 VIADD R9, R9, 0x40 ;  /* 0x0000004009099836 */ /* 0x000fce0000000000 */
.L_x_13:
[----:B------:R-:W-:Y:S01]  /*10e0*/  LEA R13, R12, 0xc0800000, 0x17 ;  /* 0xc08000000c0d7811 */ /* 0x000fe200078eb8ff */
[----:B------:R-:W-:Y:S03]  /*10f0*/  BSSY.RECONVERGENT B2, `(.L_x_18) ;  /* 0x0000036000027945 */ /* 0x000fe60003800200 */
[----:B------:R-:W-:Y:S01]  /*1100*/  IADD3 R14, PT, PT, -R13, R14, RZ ;  /* 0x0000000e0d0e7210 */ /* 0x000fe20007ffe1ff */
[----:B------:R-:W-:-:S03]  /*1110*/  VIADD R13, R16, 0xffffff81 ;  /* 0xffffff81100d7836 */ /* 0x000fc60000000000 */
[----:B------:R-:W0:Y:S01]  /*1120*/  MUFU.RCP R15, R14 ;  /* 0x0000000e000f7308 */ /* 0x000e220000001000 */
[----:B------:R-:W-:Y:S01]  /*1130*/  FADD.FTZ R17, -R14, -RZ ;  /* 0x800000ff0e117221 */ /* 0x000fe20000010100 */
[C---:B------:R-:W-:Y:S01]  /*1140*/  IMAD R0, R13.reuse, -0x800000, R3 ;  /* 0xff8000000d007824 */ /* 0x040fe200078e0203 */
[----:B------:R-:W-:-:S05]  /*1150*/  IADD3 R12, PT, PT, R13, 0x7f, -R12 ;  /* 0x0000007f0d0c7810 */ /* 0x000fca0007ffe80c */
[----:B------:R-:W-:Y:S02]  /*1160*/  IMAD.IADD R12, R12, 0x1, R9 ;  /* 0x000000010c0c7824 */ /* 0x000fe400078e0209 */
[----:B0-----:R-:W-:-:S04]  /*1170*/  FFMA R16, R15, R17, 1 ;  /* 0x3f8000000f107423 */ /* 0x001fc80000000011 */
[----:B------:R-:W-:-:S04]  /*1180*/  FFMA R18, R15, R16, R15 ;  /* 0x000000100f127223 */ /* 0x000fc8000000000f */
[----:B------:R-:W-:-:S04]  /*1190*/  FFMA R3, R0, R18, RZ ;  /* 0x0000001200037223 */ /* 0x000fc800000000ff */
[----:B------:R-:W-:-:S04]  /*11a0*/  FFMA R16, R17, R3, R0 ;  /* 0x0000000311107223 */ /* 0x000fc80000000000 */
[----:B------:R-:W-:-:S04]  /*11b0*/  FFMA R15, R18, R16, R3 ;  /* 0x00000010120f7223 */ /* 0x000fc80000000003 */
[----:B------:R-:W-:-:S04]  /*11c0*/  FFMA R16, R17, R15, R0 ;  /* 0x0000000f11107223 */ /* 0x000fc80000000000 */
[----:B------:R-:W-:-:S05]  /*11d0*/  FFMA R0, R18, R16, R15 ;  /* 0x0000001012007223 */ /* 0x000fca000000000f */
[----:B------:R-:W-:-:S04]  /*11e0*/  SHF.R.U32.HI R3, RZ, 0x17, R0 ;  /* 0x00000017ff037819 */ /* 0x000fc80000011600 */
[----:B------:R-:W-:-:S04]  /*11f0*/  LOP3.LUT R3, R3, 0xff, RZ, 0xc0, !PT ;  /* 0x000000ff03037812 */ /* 0x000fc800078ec0ff */
[----:B------:R-:W-:-:S05]  /*1200*/  IADD3 R13, PT, PT, R3, R12, RZ ;  /* 0x0000000c030d7210 */ /* 0x000fca0007ffe0ff */
[----:B------:R-:W-:-:S05]  /*1210*/  VIADD R3, R13, 0xffffffff ;  /* 0xffffffff0d037836 */ /* 0x000fca0000000000 */
[----:B------:R-:W-:-:S13]  /*1220*/  ISETP.GE.U32.AND P0, PT, R3, 0xfe, PT ;  /* 0x000000fe0300780c */ /* 0x000fda0003f06070 */
[----:B------:R-:W-:Y:S05]  /*1230*/  @!P0 BRA `(.L_x_19) ;  /* 0x0000000000808947 */ /* 0x000fea0003800000 */
[----:B------:R-:W-:-:S13]  /*1240*/  ISETP.GT.AND P0, PT, R13, 0xfe, PT ;  /* 0x000000fe0d00780c */ /* 0x000fda0003f04270 */
[----:B------:R-:W-:Y:S05]  /*1250*/  @P0 BRA `(.L_x_20) ;  /* 0x00000000006c0947 */ /* 0x000fea0003800000 */
[----:B------:R-:W-:-:S13]  /*1260*/  ISETP.GE.AND P0, PT, R13, 0x1, PT ;  /* 0x000000010d00780c */ /* 0x000fda0003f06270 */
[----:B------:R-:W-:Y:S05]  /*1270*/  @P0 BRA `(.L_x_21) ;  /* 0x0000000000740947 */ /* 0x000fea0003800000 */
[----:B------:R-:W-:Y:S02]  /*1280*/  ISETP.GE.AND P0, PT, R13, -0x18, PT ;  /* 0xffffffe80d00780c */ /* 0x000fe40003f06270 */
[----:B------:R-:W-:-:S11]  /*1290*/  LOP3.LUT R0, R0, 0x80000000, RZ, 0xc0, !PT ;  /* 0x8000000000007812 */ /* 0x000fd600078ec0ff */
[----:B------:R-:W-:Y:S05]  /*12a0*/  @!P0 BRA `(.L_x_21) ;  /* 0x0000000000688947 */ /* 0x000fea0003800000 */
[CCC-:B------:R-:W-:Y:S01]  /*12b0*/  FFMA.RZ R3, R18.reuse, R16.reuse, R15.reuse ;  /* 0x0000001012037223 */ /* 0x1c0fe2000000c00f */
[C---:B------:R-:W-:Y:S02]  /*12c0*/  VIADD R14, R13.reuse, 0x20 ;  /* 0x000000200d0e7836 */ /* 0x040fe40000000000 */
[CCC-:B------:R-:W-:Y:S01]  /*12d0*/  FFMA.RM R12, R18.reuse, R16.reuse, R15.reuse ;  /* 0x00000010120c7223 */ /* 0x1c0fe2000000400f */
[----:B------:R-:W-:Y:S02]  /*12e0*/  ISETP.NE.AND P2, PT, R13, RZ, PT ;  /* 0x000000ff0d00720c */ /* 0x000fe40003f45270 */
[----:B------:R-:W-:Y:S01]  /*12f0*/  LOP3.LUT R9, R3, 0x7fffff, RZ, 0xc0, !PT ;  /* 0x007fffff03097812 */ /* 0x000fe200078ec0ff */
[----:B------:R-:W-:Y:S01]  /*1300*/  FFMA.RP R3, R18, R16, R15 ;  /* 0x0000001012037223 */ /* 0x000fe2000000800f */
[----:B------:R-:W-:Y:S02]  /*1310*/  ISETP.NE.AND P1, PT, R13, RZ, PT ;  /* 0x000000ff0d00720c */ /* 0x000fe40003f25270 */
[----:B------:R-:W-:-:S02]  /*1320*/  LOP3.LUT R9, R9, 0x800000, RZ, 0xfc, !PT ;  /* 0x0080000009097812 */ /* 0x000fc400078efcff */
[----:B------:R-:W-:Y:S02]  /*1330*/  IADD3 R13, PT, PT, -R13, RZ, RZ ;  /* 0x000000ff0d0d7210 */ /* 0x000fe40007ffe1ff */
[----:B------:R-:W-:Y:S02]  /*1340*/  SHF.L.U32 R14, R9, R14, RZ ;  /* 0x0000000e090e7219 */ /* 0x000fe400000006ff */
[----:B------:R-:W-:Y:S02]  /*1350*/  FSETP.NEU.FTZ.AND P0, PT, R3, R12, PT ;  /* 0x0000000c0300720b */ /* 0x000fe40003f1d000 */
[----:B------:R-:W-:Y:S02]  /*1360*/  SEL R12, R13, RZ, P2 ;  /* 0x000000ff0d0c7207 */ /* 0x000fe40001000000 */
[----:B------:R-:W-:Y:S02]  /*1370*/  ISETP.NE.AND P1, PT, R14, RZ, P1 ;  /* 0x000000ff0e00720c */ /* 0x000fe40000f25270 */
[----:B------:R-:W-:-:S02]  /*1380*/  SHF.R.U32.HI R12, RZ, R12, R9 ;  /* 0x0000000cff0c7219 */ /* 0x000fc40000011609 */
[----:B------:R-:W-:Y:S02]  /*1390*/  PLOP3.LUT P0, PT, P0, P1, PT, 0xf8, 0x8f ;  /* 0x00000000008f781c */ /* 0x000fe40000703f70 */
[----:B------:R-:W-:Y:S02]  /*13a0*/  SHF.R.U32.HI R14, RZ, 0x1, R12 ;  /* 0x00000001ff0e7819 */ /* 0x000fe4000001160c */
[----:B------:R-:W-:-:S04]  /*13b0*/  SEL R3, RZ, 0x1, !P0 ;  /* 0x00000001ff037807 */ /* 0x000fc80004000000 */
[----:B------:R-:W-:-:S04]  /*13c0*/  LOP3.LUT R3, R3, 0x1, R14, 0xf8, !PT ;  /* 0x0000000103037812 */ /* 0x000fc800078ef80e */
[----:B------:R-:W-:-:S05]  /*13d0*/  LOP3.LUT R3, R3, R12, RZ, 0xc0, !PT ;  /* 0x0000000c03037212 */ /* 0x000fca00078ec0ff */
[----:B------:R-:W-:-:S05]  /*13e0*/  IMAD.IADD R3, R14, 0x1, R3 ;  /* 0x000000010e037824 */ /* 0x000fca00078e0203 */
[----:B------:R-:W-:Y:S01]  /*13f0*/  LOP3.LUT R0, R3, R0, RZ, 0xfc, !PT ;  /* 0x0000000003007212 */ /* 0x000fe200078efcff */
[----:B------:R-:W-:Y:S06]  /*1400*/  BRA `(.L_x_21) ;  /* 0x0000000000107947 */ /* 0x000fec0003800000 */
.L_x_20:
[----:B------:R-:W-:-:S04]  /*1410*/  LOP3.LUT R0, R0, 0x80000000, RZ, 0xc0, !PT ;  /* 0x8000000000007812 */ /* 0x000fc800078ec0ff */
[----:B------:R-:W-:Y:S01]  /*1420*/  LOP3.LUT R0, R0, 0x7f800000, RZ, 0xfc, !PT ;  /* 0x7f80000000007812 */ /* 0x000fe200078efcff */
[----:B------:R-:W-:Y:S06]  /*1430*/  BRA `(.L_x_21) ;  /* 0x0000000000047947 */ /* 0x000fec0003800000 */
.L_x_19:
[----:B------:R-:W-:-:S07]  /*1440*/  IMAD R0, R12, 0x800000, R0 ;  /* 0x008000000c007824 */ /* 0x000fce00078e0200 */
.L_x_21:
[----:B------:R-:W-:Y:S05]  /*1450*/  BSYNC.RECONVERGENT B2 ;  /* 0x0000000000027941 */ /* 0x000fea0003800200 */
.L_x_18:
[----:B------:R-:W-:Y:S05]  /*1460*/  BRA `(.L_x_22) ;  /* 0x0000000000207947 */ /* 0x000fea0003800000 */
.L_x_17:
[----:B------:R-:W-:-:S04]  /*1470*/  LOP3.LUT R0, R14, 0x80000000, R3, 0x48, !PT ;  /* 0x800000000e007812 */ /* 0x000fc800078e4803 */
[----:B------:R-:W-:Y:S01]  /*1480*/  LOP3.LUT R0, R0, 0x7f800000, RZ, 0xfc, !PT ;  /* 0x7f80000000007812 */ /* 0x000fe200078efcff */
[----:B------:R-:W-:Y:S06]  /*1490*/  BRA `(.L_x_22) ;  /* 0x0000000000147947 */ /* 0x000fec0003800000 */
.L_x_16:
[----:B------:R-:W-:Y:S01]  /*14a0*/  LOP3.LUT R0, R14, 0x80000000, R3, 0x48, !PT ;  /* 0x800000000e007812 */ /* 0x000fe200078e4803 */
[----:B------:R-:W-:Y:S06]  /*14b0*/  BRA `(.L_x_22) ;  /* 0x00000000000c7947 */ /* 0x000fec0003800000 */
.L_x_15:
[----:B------:R-:W0:Y:S01]  /*14c0*/  MUFU.RSQ R0, -QNAN ;  /* 0xffc0000000007908 */ /* 0x000e220000001400 */
[----:B------:R-:W-:Y:S05]  /*14d0*/  BRA `(.L_x_22) ;  /* 0x0000000000047947 */ /* 0x000fea0003800000 */
.L_x_14:
[----:B------:R-:W-:-:S07]  /*14e0*/  FADD.FTZ R0, R3, R0 ;  /* 0x0000000003007221 */ /* 0x000fce0000010000 */
.L_x_22:
[----:B------:R-:W-:Y:S05]  /*14f0*/  BSYNC.RECONVERGENT B1 ;  /* 0x0000000000017941 */ /* 0x000fea0003800200 */
.L_x_12:
[----:B------:R-:W-:Y:S01]  /*1500*/  MOV R12, R10 ;  /* 0x0000000a000c7202 */ /* 0x000fe20000000f00 */
[----:B------:R-:W-:-:S04]  /*1510*/  IMAD.MOV.U32 R13, RZ, RZ, 0x0 ;  /* 0x00000000ff0d7424 */ /* 0x000fc800078e00ff */
[----:B0-----:R-:W-:Y:S05]  /*1520*/  RET.REL.NODEC R12 `(_Z27warp_affine_bilinear_kernelPhiiiPfiiih12AffineMatrix) ;  /* 0xffffffe80cb47950 */ /* 0x001fea0003c3ffff */
.L_x_23:
[----:B------:R-:W-:-:S00]  /*1530*/  BRA `(.L_x_23) ;  /* 0xfffffffc00fc7947 */ /* 0x000fc0000383ffff */
[----:B------:R-:W-:-:S00]  /*1540*/  NOP ;  /* 0x0000000000007918 */ /* 0x000fc00000000000 */
        /* <DEDUP_REMOVED lines=11> */
.L_x_24:


//--------------------- .nv.shared.reserved.0     --------------------------
	.section	.nv.shared.reserved.0,"aw",@nobits
	.weak		__nv_reservedSMEM_offset_0_alias
	.size		__nv_reservedSMEM_offset_0_alias, 0, 64
	.other		__nv_reservedSMEM_offset_0_alias,@"STO_CUDA_RESERVED_SHARED STV_DEFAULT"
__nv_reservedSMEM_offset_0_alias:
	.zero		0
	.zero		64


//--------------------- .nv.constant0._Z27warp_affine_bilinear_kernelPhiiiPfiiih12AffineMatrix --------------------------
	.section	.nv.constant0._Z27warp_affine_bilinear_kernelPhiiiPfiiih12AffineMatrix,"a",@progbits
	.sectionflags	@""
	.align	4
.nv.constant0._Z27warp_affine_bilinear_kernelPhiiiPfiiih12AffineMatrix:
	.zero		992


//--------------------- SYMBOLS --------------------------

	.type		.nv.reservedSmem.offset0,@object
	.size		.nv.reservedSmem.offset0,0x4
